//
// Generated by NVIDIA NVVM Compiler
//
// Compiler Build ID: CL-36424714
// Cuda compilation tools, release 13.0, V13.0.88
// Based on NVVM 20.0.0
//

.version 9.0
.target sm_100
.address_size 64

	// .globl	_Z33Max_Interleaved_Addressing_SharedPfS_Pii
// _ZZ33Max_Interleaved_Addressing_SharedPfS_PiiE5sdata has been demoted

.visible .entry _Z33Max_Interleaved_Addressing_SharedPfS_Pii(
	.param .u64 .ptr .align 1 _Z33Max_Interleaved_Addressing_SharedPfS_Pii_param_0,
	.param .u64 .ptr .align 1 _Z33Max_Interleaved_Addressing_SharedPfS_Pii_param_1,
	.param .u64 .ptr .align 1 _Z33Max_Interleaved_Addressing_SharedPfS_Pii_param_2,
	.param .u32 _Z33Max_Interleaved_Addressing_SharedPfS_Pii_param_3
)
{
	.reg .pred 	%p<8>;
	.reg .b32 	%r<17>;
	.reg .b32 	%f<7>;
	.reg .b64 	%rd<11>;
	// demoted variable
	.shared .align 4 .b8 _ZZ33Max_Interleaved_Addressing_SharedPfS_PiiE5sdata[28];
	ld.param.u64 	%rd4, [_Z33Max_Interleaved_Addressing_SharedPfS_Pii_param_0];
	ld.param.u64 	%rd2, [_Z33Max_Interleaved_Addressing_SharedPfS_Pii_param_1];
	ld.param.u64 	%rd3, [_Z33Max_Interleaved_Addressing_SharedPfS_Pii_param_2];
	ld.param.u32 	%r7, [_Z33Max_Interleaved_Addressing_SharedPfS_Pii_param_3];
	cvta.to.global.u64 	%rd1, %rd4;
	mov.u32 	%r1, %ntid.x;
	mov.u32 	%r8, %ctaid.x;
	mov.u32 	%r2, %tid.x;
	mad.lo.s32 	%r3, %r1, %r8, %r2;
	setp.ge.s32 	%p1, %r3, %r7;
	@%p1 bra 	$L__BB0_6;
	mul.wide.s32 	%rd5, %r3, 4;
	add.s64 	%rd6, %rd1, %rd5;
	ld.global.f32 	%f2, [%rd6];
	shl.b32 	%r9, %r2, 2;
	mov.u32 	%r10, _ZZ33Max_Interleaved_Addressing_SharedPfS_PiiE5sdata;
	add.s32 	%r4, %r10, %r9;
	st.shared.f32 	[%r4], %f2;
	bar.sync 	0;
	setp.lt.u32 	%p2, %r1, 2;
	@%p2 bra 	$L__BB0_6;
	mov.b32 	%r16, 1;
$L__BB0_3:
	shl.b32 	%r6, %r16, 1;
	add.s32 	%r12, %r6, -1;
	and.b32  	%r13, %r12, %r2;
	setp.ne.s32 	%p3, %r13, 0;
	@%p3 bra 	$L__BB0_5;
	ld.shared.f32 	%f3, [%r4];
	shl.b32 	%r14, %r16, 2;
	add.s32 	%r15, %r4, %r14;
	ld.shared.f32 	%f4, [%r15];
	setp.lt.f32 	%p4, %f3, %f4;
	selp.f32 	%f5, %f4, %f3, %p4;
	st.shared.f32 	[%r4], %f5;
$L__BB0_5:
	bar.sync 	0;
	setp.lt.u32 	%p5, %r6, %r1;
	mov.u32 	%r16, %r6;
	@%p5 bra 	$L__BB0_3;
$L__BB0_6:
	setp.ne.s32 	%p6, %r3, 0;
	ld.shared.f32 	%f1, [_ZZ33Max_Interleaved_Addressing_SharedPfS_PiiE5sdata];
	@%p6 bra 	$L__BB0_8;
	st.global.f32 	[%rd1], %f1;
$L__BB0_8:
	cvta.to.global.u64 	%rd7, %rd2;
	mul.wide.s32 	%rd8, %r3, 4;
	add.s64 	%rd9, %rd7, %rd8;
	ld.global.f32 	%f6, [%rd9];
	setp.neu.f32 	%p7, %f6, %f1;
	@%p7 bra 	$L__BB0_10;
	cvta.to.global.u64 	%rd10, %rd3;
	st.global.u32 	[%rd10], %r3;
$L__BB0_10:
	ret;

}


// ===== COMPILED SASS (sm_100) =====

	.target	sm_100

	.elftype	@"ET_EXEC"


//--------------------- .note.nv.tkinfo           --------------------------
	.section	.note.nv.tkinfo,"",@"SHT_NOTE"
	.sectionflags	@"SHF_NOTE_NV_TKINFO"
	.tkinfo
        /*0018*/ 	.word	0x00000002
        /*0030*/ 	.string	""
        /*0030*/ 	.string	"ptxas"
        /*0030*/ 	.string	"Cuda compilation tools, release 13.0, V13.0.88"
        /*0030*/ 	.string	"Build cuda_13.0.r13.0/compiler.36424714_0"
        /*0030*/ 	.string	"-arch sm_100 -m 64 "



//--------------------- .note.nv.cuinfo           --------------------------
	.section	.note.nv.cuinfo,"",@"SHT_NOTE"
	.sectionflags	@"SHF_NOTE_NV_CUINFO"
        /*0018*/ 	.short	0x0002
        /*001a*/ 	.short	0x0064
        /*001c*/ 	.short	0x0082
	.zero		2


//--------------------- .nv.info                  --------------------------
	.section	.nv.info,"",@"SHT_CUDA_INFO"
	.align	4


	//----- nvinfo : EIATTR_REGCOUNT
	.align		4
        /*0000*/ 	.byte	0x04, 0x2f
        /*0002*/ 	.short	(.L_1 - .L_0)
	.align		4
.L_0:
        /*0004*/ 	.word	index@(_Z33Max_Interleaved_Addressing_SharedPfS_Pii)
        /*0008*/ 	.word	0x0000000c


	//----- nvinfo : EIATTR_FRAME_SIZE
	.align		4
.L_1:
        /*000c*/ 	.byte	0x04, 0x11
        /*000e*/ 	.short	(.L_3 - .L_2)
	.align		4
.L_2:
        /*0010*/ 	.word	index@(_Z33Max_Interleaved_Addressing_SharedPfS_Pii)
        /*0014*/ 	.word	0x00000000


	//----- nvinfo : EIATTR_MIN_STACK_SIZE
	.align		4
.L_3:
        /*0018*/ 	.byte	0x04, 0x12
        /*001a*/ 	.short	(.L_5 - .L_4)
	.align		4
.L_4:
        /*001c*/ 	.word	index@(_Z33Max_Interleaved_Addressing_SharedPfS_Pii)
        /*0020*/ 	.word	0x00000000
.L_5:


//--------------------- .nv.compat                --------------------------
	.section	.nv.compat,"",@"SHT_CUDA_COMPAT_INFO"
	.align	4
        /*0000*/ 	.byte	0x02, 0x09, 0x00, 0x00, 0x02, 0x02, 0x01, 0x00, 0x02, 0x05, 0x05, 0x00, 0x03, 0x07, 0x01, 0x01
        /*0010*/ 	.byte	0x02, 0x03, 0x00, 0x00, 0x02, 0x06, 0x01, 0x00, 0x04, 0x0b, 0x08, 0x00, 0x09, 0x00, 0x00, 0x00
        /*0020*/ 	.byte	0x00, 0x00, 0x00, 0x00


//--------------------- .nv.info._Z33Max_Interleaved_Addressing_SharedPfS_Pii --------------------------
	.section	.nv.info._Z33Max_Interleaved_Addressing_SharedPfS_Pii,"",@"SHT_CUDA_INFO"
	.sectionflags	@""
	.align	4


	//----- nvinfo : EIATTR_CUDA_API_VERSION
	.align		4
        /*0000*/ 	.byte	0x04, 0x37
        /*0002*/ 	.short	(.L_7 - .L_6)
.L_6:
        /*0004*/ 	.word	0x00000082


	//----- nvinfo : EIATTR_KPARAM_INFO
	.align		4
.L_7:
        /*0008*/ 	.byte	0x04, 0x17
        /*000a*/ 	.short	(.L_9 - .L_8)
.L_8:
        /*000c*/ 	.word	0x00000000
        /*0010*/ 	.short	0x0003
        /*0012*/ 	.short	0x0018
        /*0014*/ 	.byte	0x00, 0xf0, 0x11, 0x00


	//----- nvinfo : EIATTR_KPARAM_INFO
	.align		4
.L_9:
        /*0018*/ 	.byte	0x04, 0x17
        /*001a*/ 	.short	(.L_11 - .L_10)
.L_10:
        /*001c*/ 	.word	0x00000000
        /*0020*/ 	.short	0x0002
        /*0022*/ 	.short	0x0010
        /*0024*/ 	.byte	0x00, 0xf5, 0x21, 0x00


	//----- nvinfo : EIATTR_KPARAM_INFO
	.align		4
.L_11:
        /*0028*/ 	.byte	0x04, 0x17
        /*002a*/ 	.short	(.L_13 - .L_12)
.L_12:
        /*002c*/ 	.word	0x00000000
        /*0030*/ 	.short	0x0001
        /*0032*/ 	.short	0x0008
        /*0034*/ 	.byte	0x00, 0xf5, 0x21, 0x00


	//----- nvinfo : EIATTR_KPARAM_INFO
	.align		4
.L_13:
        /*0038*/ 	.byte	0x04, 0x17
        /*003a*/ 	.short	(.L_15 - .L_14)
.L_14:
        /*003c*/ 	.word	0x00000000
        /*0040*/ 	.short	0x0000
        /*0042*/ 	.short	0x0000
        /*0044*/ 	.byte	0x00, 0xf5, 0x21, 0x00


	//----- nvinfo : EIATTR_SPARSE_MMA_MASK
	.align		4
.L_15:
        /*0048*/ 	.byte	0x03, 0x50
        /*004a*/ 	.short	0x0000


	//----- nvinfo : EIATTR_MAXREG_COUNT
	.align		4
        /*004c*/ 	.byte	0x03, 0x1b
        /*004e*/ 	.short	0x00ff


	//----- nvinfo : EIATTR_NUM_BARRIERS
	.align		4
        /*0050*/ 	.byte	0x02, 0x4c
        /*0052*/ 	.byte	0x01
	.zero		1


	//----- nvinfo : EIATTR_MERCURY_ISA_VERSION
	.align		4
        /*0054*/ 	.byte	0x03, 0x5f
        /*0056*/ 	.short	0x0101


	//----- nvinfo : EIATTR_VRC_CTA_INIT_COUNT
	.align		4
        /*0058*/ 	.byte	0x02, 0x4a
	.zero		1
	.zero		1


	//----- nvinfo : EIATTR_EXIT_INSTR_OFFSETS
	.align		4
        /*005c*/ 	.byte	0x04, 0x1c
        /*005e*/ 	.short	(.L_17 - .L_16)


	//   ....[0]....
.L_16:
        /*0060*/ 	.word	0x000002e0


	//   ....[1]....
        /*0064*/ 	.word	0x00000310


	//----- nvinfo : EIATTR_CRS_STACK_SIZE
	.align		4
.L_17:
        /*0068*/ 	.byte	0x04, 0x1e
        /*006a*/ 	.short	(.L_19 - .L_18)
.L_18:
        /*006c*/ 	.word	0x00000000


	//----- nvinfo : EIATTR_CBANK_PARAM_SIZE
	.align		4
.L_19:
        /*0070*/ 	.byte	0x03, 0x19
        /*0072*/ 	.short	0x001c


	//----- nvinfo : EIATTR_PARAM_CBANK
	.align		4
        /*0074*/ 	.byte	0x04, 0x0a
        /*0076*/ 	.short	(.L_21 - .L_20)
	.align		4
.L_20:
        /*0078*/ 	.word	index@(.nv.constant0._Z33Max_Interleaved_Addressing_SharedPfS_Pii)
        /*007c*/ 	.short	0x0380
        /*007e*/ 	.short	0x001c


	//----- nvinfo : EIATTR_SW_WAR
	.align		4
.L_21:
        /*0080*/ 	.byte	0x04, 0x36
        /*0082*/ 	.short	(.L_23 - .L_22)
.L_22:
        /*0084*/ 	.word	0x00000008
.L_23:


//--------------------- .nv.callgraph             --------------------------
	.section	.nv.callgraph,"",@"SHT_CUDA_CALLGRAPH"
	.align	4
	.sectionentsize	8
	.align		4
        /*0000*/ 	.word	0x00000000
	.align		4
        /*0004*/ 	.word	0xffffffff
	.align		4
        /*0008*/ 	.word	0x00000000
	.align		4
        /*000c*/ 	.word	0xfffffffe
	.align		4
        /*0010*/ 	.word	0x00000000
	.align		4
        /*0014*/ 	.word	0xfffffffd
	.align		4
        /*0018*/ 	.word	0x00000000
	.align		4
        /*001c*/ 	.word	0xfffffffc


//--------------------- .text._Z33Max_Interleaved_Addressing_SharedPfS_Pii --------------------------
	.section	.text._Z33Max_Interleaved_Addressing_SharedPfS_Pii,"ax",@progbits
	.align	128
        .global         _Z33Max_Interleaved_Addressing_SharedPfS_Pii
        .type           _Z33Max_Interleaved_Addressing_SharedPfS_Pii,@function
        .size           _Z33Max_Interleaved_Addressing_SharedPfS_Pii,(.L_x_3 - _Z33Max_Interleaved_Addressing_SharedPfS_Pii)
        .other          _Z33Max_Interleaved_Addressing_SharedPfS_Pii,@"STO_CUDA_ENTRY STV_DEFAULT"
_Z33Max_Interleaved_Addressing_SharedPfS_Pii:
.text._Z33Max_Interleaved_Addressing_SharedPfS_Pii:
[----:B------:R-:W-:Y:S01]  /*0000*/  LDC R1, c[0x0][0x37c] ;  /* 0x0000df00ff017b82 */ /* 0x000fe20000000800 */
[----:B------:R-:W0:Y:S01]  /*0010*/  S2R R7, SR_CTAID.X ;  /* 0x0000000000077919 */ /* 0x000e220000002500 */
[----:B------:R-:W0:Y:S01]  /*0020*/  LDCU UR8, c[0x0][0x360] ;  /* 0x00006c00ff0877ac */ /* 0x000e220008000800 */
[----:B------:R-:W0:Y:S01]  /*0030*/  S2R R6, SR_TID.X ;  /* 0x0000000000067919 */ /* 0x000e220000002100 */
[----:B------:R-:W1:Y:S01]  /*0040*/  LDCU UR4, c[0x0][0x398] ;  /* 0x00007300ff0477ac */ /* 0x000e620008000800 */
[----:B------:R-:W2:Y:S01]  /*0050*/  LDCU.64 UR6, c[0x0][0x358] ;  /* 0x00006b00ff0677ac */ /* 0x000ea20008000a00 */
[----:B0-----:R-:W-:-:S05]  /*0060*/  IMAD R7, R7, UR8, R6 ;  /* 0x0000000807077c24 */ /* 0x001fca000f8e0206 */
[----:B-1----:R-:W-:-:S13]  /*0070*/  ISETP.GE.AND P0, PT, R7, UR4, PT ;  /* 0x0000000407007c0c */ /* 0x002fda000bf06270 */
[----:B--2---:R-:W-:Y:S05]  /*0080*/  @P0 BRA `(.L_x_0) ;  /* 0x0000000000680947 */ /* 0x004fea0003800000 */
[----:B------:R-:W0:Y:S02]  /*0090*/  LDC.64 R2, c[0x0][0x380] ;  /* 0x0000e000ff027b82 */ /* 0x000e240000000a00 */
[----:B0-----:R-:W-:-:S06]  /*00a0*/  IMAD.WIDE R2, R7, 0x4, R2 ;  /* 0x0000000407027825 */ /* 0x001fcc00078e0202 */
[----:B------:R-:W2:Y:S01]  /*00b0*/  LDG.E R2, desc[UR6][R2.64] ;  /* 0x0000000602027981 */ /* 0x000ea2000c1e1900 */
[----:B------:R-:W0:Y:S01]  /*00c0*/  S2UR UR5, SR_CgaCtaId ;  /* 0x00000000000579c3 */ /* 0x000e220000008800 */
[----:B------:R-:W-:Y:S02]  /*00d0*/  UMOV UR4, 0x400 ;  /* 0x0000040000047882 */ /* 0x000fe40000000000 */
[----:B0-----:R-:W-:-:S06]  /*00e0*/  ULEA UR4, UR5, UR4, 0x18 ;  /* 0x0000000405047291 */ /* 0x001fcc000f8ec0ff */
[----:B------:R-:W-:Y:S01]  /*00f0*/  LEA R5, R6, UR4, 0x2 ;  /* 0x0000000406057c11 */ /* 0x000fe2000f8e10ff */
[----:B------:R-:W-:Y:S05]  /*0100*/  WARPSYNC.ALL ;  /* 0x0000000000007948 */ /* 0x000fea0003800000 */
[----:B------:R-:W-:Y:S01]  /*0110*/  UISETP.GE.U32.AND UP0, UPT, UR8, 0x2, UPT ;  /* 0x000000020800788c */ /* 0x000fe2000bf06070 */
[----:B--2---:R0:W-:Y:S01]  /*0120*/  STS [R5], R2 ;  /* 0x0000000205007388 */ /* 0x0041e20000000800 */
[----:B------:R-:W-:Y:S07]  /*0130*/  BAR.SYNC.DEFER_BLOCKING 0x0 ;  /* 0x0000000000007b1d */ /* 0x000fee0000010000 */
[----:B------:R-:W-:Y:S05]  /*0140*/  BRA.U !UP0, `(.L_x_0) ;  /* 0x0000000108387547 */ /* 0x000fea000b800000 */
[----:B------:R-:W-:-:S07]  /*0150*/  IMAD.MOV.U32 R0, RZ, RZ, 0x1 ;  /* 0x00000001ff007424 */ /* 0x000fce00078e00ff */
.L_x_1:
[----:B------:R-:W-:-:S04]  /*0160*/  IMAD.SHL.U32 R8, R0, 0x2, RZ ;  /* 0x0000000200087824 */ /* 0x000fc800078e00ff */
[----:B0-----:R-:W-:-:S05]  /*0170*/  VIADD R2, R8, 0xffffffff ;  /* 0xffffffff08027836 */ /* 0x001fca0000000000 */
[----:B------:R-:W-:-:S13]  /*0180*/  LOP3.LUT P0, RZ, R2, R6, RZ, 0xc0, !PT ;  /* 0x0000000602ff7212 */ /* 0x000fda000780c0ff */
[----:B------:R-:W-:Y:S02]  /*0190*/  @!P0 IMAD R2, R0, 0x4, R5 ;  /* 0x0000000400028824 */ /* 0x000fe400078e0205 */
[----:B------:R-:W-:Y:S04]  /*01a0*/  @!P0 LDS R0, [R5] ;  /* 0x0000000005008984 */ /* 0x000fe80000000800 */
[----:B------:R-:W0:Y:S02]  /*01b0*/  @!P0 LDS R3, [R2] ;  /* 0x0000000002038984 */ /* 0x000e240000000800 */
[----:B0-----:R-:W-:-:S04]  /*01c0*/  @!P0 FSETP.GEU.AND P1, PT, R0, R3, PT ;  /* 0x000000030000820b */ /* 0x001fc80003f2e000 */
[----:B------:R-:W-:Y:S01]  /*01d0*/  @!P0 FSEL R4, R3, R0, !P1 ;  /* 0x0000000003048208 */ /* 0x000fe20004800000 */
[----:B------:R-:W-:-:S04]  /*01e0*/  IMAD.MOV.U32 R0, RZ, RZ, R8 ;  /* 0x000000ffff007224 */ /* 0x000fc800078e0008 */
[----:B------:R1:W-:Y:S01]  /*01f0*/  @!P0 STS [R5], R4 ;  /* 0x0000000405008388 */ /* 0x0003e20000000800 */
[----:B------:R-:W-:Y:S01]  /*0200*/  BAR.SYNC.DEFER_BLOCKING 0x0 ;  /* 0x0000000000007b1d */ /* 0x000fe20000010000 */
[----:B------:R-:W-:-:S13]  /*0210*/  ISETP.GE.U32.AND P0, PT, R8, UR8, PT ;  /* 0x0000000808007c0c */ /* 0x000fda000bf06070 */
[----:B-1----:R-:W-:Y:S05]  /*0220*/  @!P0 BRA `(.L_x_1) ;  /* 0xfffffffc00cc8947 */ /* 0x002fea000383ffff */
.L_x_0:
[----:B------:R-:W1:Y:S01]  /*0230*/  S2UR UR5, SR_CgaCtaId ;  /* 0x00000000000579c3 */ /* 0x000e620000008800 */
[----:B------:R-:W-:Y:S01]  /*0240*/  UMOV UR4, 0x400 ;  /* 0x0000040000047882 */ /* 0x000fe20000000000 */
[----:B------:R-:W-:-:S06]  /*0250*/  ISETP.NE.AND P0, PT, R7, RZ, PT ;  /* 0x000000ff0700720c */ /* 0x000fcc0003f05270 */
[----:B0-----:R-:W0:Y:S08]  /*0260*/  LDC.64 R4, c[0x0][0x388] ;  /* 0x0000e200ff047b82 */ /* 0x001e300000000a00 */
[----:B------:R-:W2:Y:S01]  /*0270*/  @!P0 LDC.64 R2, c[0x0][0x380] ;  /* 0x0000e000ff028b82 */ /* 0x000ea20000000a00 */
[----:B-1----:R-:W-:Y:S01]  /*0280*/  ULEA UR4, UR5, UR4, 0x18 ;  /* 0x0000000405047291 */ /* 0x002fe2000f8ec0ff */
[----:B0-----:R-:W-:-:S08]  /*0290*/  IMAD.WIDE R4, R7, 0x4, R4 ;  /* 0x0000000407047825 */ /* 0x001fd000078e0204 */
[----:B------:R-:W2:Y:S04]  /*02a0*/  LDS R9, [UR4] ;  /* 0x00000004ff097984 */ /* 0x000ea80008000800 */
[----:B--2---:R0:W-:Y:S04]  /*02b0*/  @!P0 STG.E desc[UR6][R2.64], R9 ;  /* 0x0000000902008986 */ /* 0x0041e8000c101906 */
[----:B------:R-:W2:Y:S02]  /*02c0*/  LDG.E R4, desc[UR6][R4.64] ;  /* 0x0000000604047981 */ /* 0x000ea4000c1e1900 */
[----:B--2---:R-:W-:-:S13]  /*02d0*/  FSETP.NEU.AND P0, PT, R4, R9, PT ;  /* 0x000000090400720b */ /* 0x004fda0003f0d000 */
[----:B0-----:R-:W-:Y:S05]  /*02e0*/  @P0 EXIT ;  /* 0x000000000000094d */ /* 0x001fea0003800000 */
[----:B------:R-:W0:Y:S02]  /*02f0*/  LDC.64 R2, c[0x0][0x390] ;  /* 0x0000e400ff027b82 */ /* 0x000e240000000a00 */
[----:B0-----:R-:W-:Y:S01]  /*0300*/  STG.E desc[UR6][R2.64], R7 ;  /* 0x0000000702007986 */ /* 0x001fe2000c101906 */
[----:B------:R-:W-:Y:S05]  /*0310*/  EXIT ;  /* 0x000000000000794d */ /* 0x000fea0003800000 */
.L_x_2:
[----:B------:R-:W-:-:S00]  /*0320*/  BRA `(.L_x_2) ;  /* 0xfffffffc00fc7947 */ /* 0x000fc0000383ffff */
[----:B------:R-:W-:-:S00]  /*0330*/  NOP ;  /* 0x0000000000007918 */ /* 0x000fc00000000000 */
        /* <DEDUP_REMOVED lines=12> */
.L_x_3:


//--------------------- .nv.shared._Z33Max_Interleaved_Addressing_SharedPfS_Pii --------------------------
	.section	.nv.shared._Z33Max_Interleaved_Addressing_SharedPfS_Pii,"aw",@nobits
	.sectionflags	@""
	.align	4
.nv.shared._Z33Max_Interleaved_Addressing_SharedPfS_Pii:
	.zero		1052


//--------------------- .nv.shared.reserved.0     --------------------------
	.section	.nv.shared.reserved.0,"aw",@nobits
	.weak		__nv_reservedSMEM_offset_0_alias
	.size		__nv_reservedSMEM_offset_0_alias, 0, 64
	.other		__nv_reservedSMEM_offset_0_alias,@"STO_CUDA_RESERVED_SHARED STV_DEFAULT"
__nv_reservedSMEM_offset_0_alias:
	.zero		0
	.zero		64


//--------------------- .nv.constant0._Z33Max_Interleaved_Addressing_SharedPfS_Pii --------------------------
	.section	.nv.constant0._Z33Max_Interleaved_Addressing_SharedPfS_Pii,"a",@progbits
	.sectionflags	@""
	.align	4
.nv.constant0._Z33Max_Interleaved_Addressing_SharedPfS_Pii:
	.zero		924


//--------------------- SYMBOLS --------------------------

	.type		.nv.reservedSmem.offset0,@object
	.size		.nv.reservedSmem.offset0,0x4
	.type		.nv.reservedSmem.cap,@object
	.size		.nv.reservedSmem.cap,0x4
